//
// Generated by NVIDIA NVVM Compiler
//
// Compiler Build ID: CL-36424714
// Cuda compilation tools, release 13.0, V13.0.88
// Based on NVVM 20.0.0
//

.version 9.0
.target sm_100
.address_size 64

	// .globl	_Z16localMemoryDemo1v

.visible .entry _Z16localMemoryDemo1v()
{


	ret;

}
	// .globl	_Z16localMemoryDemo2v
.visible .entry _Z16localMemoryDemo2v()
{


	ret;

}
	// .globl	_Z16localMemoryDemo3v
.visible .entry _Z16localMemoryDemo3v()
{


	ret;

}


// ===== COMPILED SASS (sm_100) =====

	.target	sm_100

	.elftype	@"ET_EXEC"


//--------------------- .note.nv.tkinfo           --------------------------
	.section	.note.nv.tkinfo,"",@"SHT_NOTE"
	.sectionflags	@"SHF_NOTE_NV_TKINFO"
	.tkinfo
        /*0018*/ 	.word	0x00000002
        /*0030*/ 	.string	""
        /*0030*/ 	.string	"ptxas"
        /*0030*/ 	.string	"Cuda compilation tools, release 13.0, V13.0.88"
        /*0030*/ 	.string	"Build cuda_13.0.r13.0/compiler.36424714_0"
        /*0030*/ 	.string	"-arch sm_100 -m 64 "



//--------------------- .note.nv.cuinfo           --------------------------
	.section	.note.nv.cuinfo,"",@"SHT_NOTE"
	.sectionflags	@"SHF_NOTE_NV_CUINFO"
        /*0018*/ 	.short	0x0002
        /*001a*/ 	.short	0x0064
        /*001c*/ 	.short	0x0082
	.zero		2


//--------------------- .nv.info                  --------------------------
	.section	.nv.info,"",@"SHT_CUDA_INFO"
	.align	4


	//----- nvinfo : EIATTR_REGCOUNT
	.align		4
        /*0000*/ 	.byte	0x04, 0x2f
        /*0002*/ 	.short	(.L_1 - .L_0)
	.align		4
.L_0:
        /*0004*/ 	.word	index@(_Z16localMemoryDemo1v)
        /*0008*/ 	.word	0x00000004


	//----- nvinfo : EIATTR_FRAME_SIZE
	.align		4
.L_1:
        /*000c*/ 	.byte	0x04, 0x11
        /*000e*/ 	.short	(.L_3 - .L_2)
	.align		4
.L_2:
        /*0010*/ 	.word	index@(_Z16localMemoryDemo1v)
        /*0014*/ 	.word	0x00000000


	//----- nvinfo : EIATTR_REGCOUNT
	.align		4
.L_3:
        /*0018*/ 	.byte	0x04, 0x2f
        /*001a*/ 	.short	(.L_5 - .L_4)
	.align		4
.L_4:
        /*001c*/ 	.word	index@(_Z16localMemoryDemo2v)
        /*0020*/ 	.word	0x00000004


	//----- nvinfo : EIATTR_FRAME_SIZE
	.align		4
.L_5:
        /*0024*/ 	.byte	0x04, 0x11
        /*0026*/ 	.short	(.L_7 - .L_6)
	.align		4
.L_6:
        /*0028*/ 	.word	index@(_Z16localMemoryDemo2v)
        /*002c*/ 	.word	0x00000000


	//----- nvinfo : EIATTR_REGCOUNT
	.align		4
.L_7:
        /*0030*/ 	.byte	0x04, 0x2f
        /*0032*/ 	.short	(.L_9 - .L_8)
	.align		4
.L_8:
        /*0034*/ 	.word	index@(_Z16localMemoryDemo3v)
        /*0038*/ 	.word	0x00000004


	//----- nvinfo : EIATTR_FRAME_SIZE
	.align		4
.L_9:
        /*003c*/ 	.byte	0x04, 0x11
        /*003e*/ 	.short	(.L_11 - .L_10)
	.align		4
.L_10:
        /*0040*/ 	.word	index@(_Z16localMemoryDemo3v)
        /*0044*/ 	.word	0x00000000


	//----- nvinfo : EIATTR_MIN_STACK_SIZE
	.align		4
.L_11:
        /*0048*/ 	.byte	0x04, 0x12
        /*004a*/ 	.short	(.L_13 - .L_12)
	.align		4
.L_12:
        /*004c*/ 	.word	index@(_Z16localMemoryDemo3v)
        /*0050*/ 	.word	0x00000000


	//----- nvinfo : EIATTR_MIN_STACK_SIZE
	.align		4
.L_13:
        /*0054*/ 	.byte	0x04, 0x12
        /*0056*/ 	.short	(.L_15 - .L_14)
	.align		4
.L_14:
        /*0058*/ 	.word	index@(_Z16localMemoryDemo2v)
        /*005c*/ 	.word	0x00000000


	//----- nvinfo : EIATTR_MIN_STACK_SIZE
	.align		4
.L_15:
        /*0060*/ 	.byte	0x04, 0x12
        /*0062*/ 	.short	(.L_17 - .L_16)
	.align		4
.L_16:
        /*0064*/ 	.word	index@(_Z16localMemoryDemo1v)
        /*0068*/ 	.word	0x00000000
.L_17:


//--------------------- .nv.compat                --------------------------
	.section	.nv.compat,"",@"SHT_CUDA_COMPAT_INFO"
	.align	4
        /*0000*/ 	.byte	0x02, 0x09, 0x00, 0x00, 0x02, 0x02, 0x01, 0x00, 0x02, 0x05, 0x05, 0x00, 0x03, 0x07, 0x01, 0x01
        /*0010*/ 	.byte	0x02, 0x03, 0x00, 0x00, 0x02, 0x06, 0x01, 0x00, 0x04, 0x0b, 0x08, 0x00, 0x09, 0x00, 0x00, 0x00
        /*0020*/ 	.byte	0x00, 0x00, 0x00, 0x00


//--------------------- .nv.info._Z16localMemoryDemo3v --------------------------
	.section	.nv.info._Z16localMemoryDemo3v,"",@"SHT_CUDA_INFO"
	.sectionflags	@""
	.align	4


	//----- nvinfo : EIATTR_CUDA_API_VERSION
	.align		4
        /*0000*/ 	.byte	0x04, 0x37
        /*0002*/ 	.short	(.L_19 - .L_18)
.L_18:
        /*0004*/ 	.word	0x00000082


	//----- nvinfo : EIATTR_SPARSE_MMA_MASK
	.align		4
.L_19:
        /*0008*/ 	.byte	0x03, 0x50
        /*000a*/ 	.short	0x0000


	//----- nvinfo : EIATTR_MAXREG_COUNT
	.align		4
        /*000c*/ 	.byte	0x03, 0x1b
        /*000e*/ 	.short	0x00ff


	//----- nvinfo : EIATTR_MERCURY_ISA_VERSION
	.align		4
        /*0010*/ 	.byte	0x03, 0x5f
        /*0012*/ 	.short	0x0101


	//----- nvinfo : EIATTR_VRC_CTA_INIT_COUNT
	.align		4
        /*0014*/ 	.byte	0x02, 0x4a
	.zero		1
	.zero		1


	//----- nvinfo : EIATTR_EXIT_INSTR_OFFSETS
	.align		4
        /*0018*/ 	.byte	0x04, 0x1c
        /*001a*/ 	.short	(.L_21 - .L_20)


	//   ....[0]....
.L_20:
        /*001c*/ 	.word	0x00000010


	//----- nvinfo : EIATTR_SW_WAR
	.align		4
.L_21:
        /*0020*/ 	.byte	0x04, 0x36
        /*0022*/ 	.short	(.L_23 - .L_22)
.L_22:
        /*0024*/ 	.word	0x00000008
.L_23:


//--------------------- .nv.info._Z16localMemoryDemo2v --------------------------
	.section	.nv.info._Z16localMemoryDemo2v,"",@"SHT_CUDA_INFO"
	.sectionflags	@""
	.align	4


	//----- nvinfo : EIATTR_CUDA_API_VERSION
	.align		4
        /*0000*/ 	.byte	0x04, 0x37
        /*0002*/ 	.short	(.L_25 - .L_24)
.L_24:
        /*0004*/ 	.word	0x00000082


	//----- nvinfo : EIATTR_SPARSE_MMA_MASK
	.align		4
.L_25:
        /*0008*/ 	.byte	0x03, 0x50
        /*000a*/ 	.short	0x0000


	//----- nvinfo : EIATTR_MAXREG_COUNT
	.align		4
        /*000c*/ 	.byte	0x03, 0x1b
        /*000e*/ 	.short	0x00ff


	//----- nvinfo : EIATTR_MERCURY_ISA_VERSION
	.align		4
        /*0010*/ 	.byte	0x03, 0x5f
        /*0012*/ 	.short	0x0101


	//----- nvinfo : EIATTR_VRC_CTA_INIT_COUNT
	.align		4
        /*0014*/ 	.byte	0x02, 0x4a
	.zero		1
	.zero		1


	//----- nvinfo : EIATTR_EXIT_INSTR_OFFSETS
	.align		4
        /*0018*/ 	.byte	0x04, 0x1c
        /*001a*/ 	.short	(.L_27 - .L_26)


	//   ....[0]....
.L_26:
        /*001c*/ 	.word	0x00000010


	//----- nvinfo : EIATTR_SW_WAR
	.align		4
.L_27:
        /*0020*/ 	.byte	0x04, 0x36
        /*0022*/ 	.short	(.L_29 - .L_28)
.L_28:
        /*0024*/ 	.word	0x00000008
.L_29:


//--------------------- .nv.info._Z16localMemoryDemo1v --------------------------
	.section	.nv.info._Z16localMemoryDemo1v,"",@"SHT_CUDA_INFO"
	.sectionflags	@""
	.align	4


	//----- nvinfo : EIATTR_CUDA_API_VERSION
	.align		4
        /*0000*/ 	.byte	0x04, 0x37
        /*0002*/ 	.short	(.L_31 - .L_30)
.L_30:
        /*0004*/ 	.word	0x00000082


	//----- nvinfo : EIATTR_SPARSE_MMA_MASK
	.align		4
.L_31:
        /*0008*/ 	.byte	0x03, 0x50
        /*000a*/ 	.short	0x0000


	//----- nvinfo : EIATTR_MAXREG_COUNT
	.align		4
        /*000c*/ 	.byte	0x03, 0x1b
        /*000e*/ 	.short	0x00ff


	//----- nvinfo : EIATTR_MERCURY_ISA_VERSION
	.align		4
        /*0010*/ 	.byte	0x03, 0x5f
        /*0012*/ 	.short	0x0101


	//----- nvinfo : EIATTR_VRC_CTA_INIT_COUNT
	.align		4
        /*0014*/ 	.byte	0x02, 0x4a
	.zero		1
	.zero		1


	//----- nvinfo : EIATTR_EXIT_INSTR_OFFSETS
	.align		4
        /*0018*/ 	.byte	0x04, 0x1c
        /*001a*/ 	.short	(.L_33 - .L_32)


	//   ....[0]....
.L_32:
        /*001c*/ 	.word	0x00000010


	//----- nvinfo : EIATTR_SW_WAR
	.align		4
.L_33:
        /*0020*/ 	.byte	0x04, 0x36
        /*0022*/ 	.short	(.L_35 - .L_34)
.L_34:
        /*0024*/ 	.word	0x00000008
.L_35:


//--------------------- .nv.callgraph             --------------------------
	.section	.nv.callgraph,"",@"SHT_CUDA_CALLGRAPH"
	.align	4
	.sectionentsize	8
	.align		4
        /*0000*/ 	.word	0x00000000
	.align		4
        /*0004*/ 	.word	0xffffffff
	.align		4
        /*0008*/ 	.word	0x00000000
	.align		4
        /*000c*/ 	.word	0xfffffffe
	.align		4
        /*0010*/ 	.word	0x00000000
	.align		4
        /*0014*/ 	.word	0xfffffffd
	.align		4
        /*0018*/ 	.word	0x00000000
	.align		4
        /*001c*/ 	.word	0xfffffffc


//--------------------- .text._Z16localMemoryDemo3v --------------------------
	.section	.text._Z16localMemoryDemo3v,"ax",@progbits
	.align	128
        .global         _Z16localMemoryDemo3v
        .type           _Z16localMemoryDemo3v,@function
        .size           _Z16localMemoryDemo3v,(.L_x_3 - _Z16localMemoryDemo3v)
        .other          _Z16localMemoryDemo3v,@"STO_CUDA_ENTRY STV_DEFAULT"
_Z16localMemoryDemo3v:
.text._Z16localMemoryDemo3v:
[----:B------:R-:W-:Y:S01]  /*0000*/  LDC R1, c[0x0][0x37c] ;  /* 0x0000df00ff017b82 */ /* 0x000fe20000000800 */
[----:B------:R-:W-:Y:S05]  /*0010*/  EXIT ;  /* 0x000000000000794d */ /* 0x000fea0003800000 */
.L_x_0:
[----:B------:R-:W-:-:S00]  /*0020*/  BRA `(.L_x_0) ;  /* 0xfffffffc00fc7947 */ /* 0x000fc0000383ffff */
[----:B------:R-:W-:-:S00]  /*0030*/  NOP ;  /* 0x0000000000007918 */ /* 0x000fc00000000000 */
        /* <DEDUP_REMOVED lines=12> */
.L_x_3:


//--------------------- .text._Z16localMemoryDemo2v --------------------------
	.section	.text._Z16localMemoryDemo2v,"ax",@progbits
	.align	128
        .global         _Z16localMemoryDemo2v
        .type           _Z16localMemoryDemo2v,@function
        .size           _Z16localMemoryDemo2v,(.L_x_4 - _Z16localMemoryDemo2v)
        .other          _Z16localMemoryDemo2v,@"STO_CUDA_ENTRY STV_DEFAULT"
_Z16localMemoryDemo2v:
.text._Z16localMemoryDemo2v:
[----:B------:R-:W-:Y:S01]  /*0000*/  LDC R1, c[0x0][0x37c] ;  /* 0x0000df00ff017b82 */ /* 0x000fe20000000800 */
[----:B------:R-:W-:Y:S05]  /*0010*/  EXIT ;  /* 0x000000000000794d */ /* 0x000fea0003800000 */
.L_x_1:
        /* <DEDUP_REMOVED lines=14> */
.L_x_4:


//--------------------- .text._Z16localMemoryDemo1v --------------------------
	.section	.text._Z16localMemoryDemo1v,"ax",@progbits
	.align	128
        .global         _Z16localMemoryDemo1v
        .type           _Z16localMemoryDemo1v,@function
        .size           _Z16localMemoryDemo1v,(.L_x_5 - _Z16localMemoryDemo1v)
        .other          _Z16localMemoryDemo1v,@"STO_CUDA_ENTRY STV_DEFAULT"
_Z16localMemoryDemo1v:
.text._Z16localMemoryDemo1v:
[----:B------:R-:W-:Y:S01]  /*0000*/  LDC R1, c[0x0][0x37c] ;  /* 0x0000df00ff017b82 */ /* 0x000fe20000000800 */
[----:B------:R-:W-:Y:S05]  /*0010*/  EXIT ;  /* 0x000000000000794d */ /* 0x000fea0003800000 */
.L_x_2:
        /* <DEDUP_REMOVED lines=14> */
.L_x_5:


//--------------------- .nv.shared.reserved.0     --------------------------
	.section	.nv.shared.reserved.0,"aw",@nobits
	.weak		__nv_reservedSMEM_offset_0_alias
	.size		__nv_reservedSMEM_offset_0_alias, 0, 64
	.other		__nv_reservedSMEM_offset_0_alias,@"STO_CUDA_RESERVED_SHARED STV_DEFAULT"
__nv_reservedSMEM_offset_0_alias:
	.zero		0
	.zero		64


//--------------------- .nv.constant0._Z16localMemoryDemo3v --------------------------
	.section	.nv.constant0._Z16localMemoryDemo3v,"a",@progbits
	.sectionflags	@""
	.align	4
.nv.constant0._Z16localMemoryDemo3v:
	.zero		896


//--------------------- .nv.constant0._Z16localMemoryDemo2v --------------------------
	.section	.nv.constant0._Z16localMemoryDemo2v,"a",@progbits
	.sectionflags	@""
	.align	4
.nv.constant0._Z16localMemoryDemo2v:
	.zero		896


//--------------------- .nv.constant0._Z16localMemoryDemo1v --------------------------
	.section	.nv.constant0._Z16localMemoryDemo1v,"a",@progbits
	.sectionflags	@""
	.align	4
.nv.constant0._Z16localMemoryDemo1v:
	.zero		896


//--------------------- SYMBOLS --------------------------

	.type		.nv.reservedSmem.offset0,@object
	.size		.nv.reservedSmem.offset0,0x4
